	.headerflags	@"EF_CUDA_TEXMODE_UNIFIED EF_CUDA_64BIT_ADDRESS EF_CUDA_SM75 EF_CUDA_VIRTUAL_SM(EF_CUDA_SM75)"
	.elftype	@"ET_EXEC"


//--------------------- .nv.info                  --------------------------
	.section	.nv.info,"",@"SHT_CUDA_INFO"
	.align	4


	//----- nvinfo : EIATTR_MAX_STACK_SIZE
	.align		4
        /*0000*/ 	.byte	0x04, 0x23
        /*0002*/ 	.short	(.L_1 - .L_0)
	.align		4
.L_0:
        /*0004*/ 	.word	index@(kern)
        /*0008*/ 	.word	0x00000000


	//----- nvinfo : EIATTR_MIN_STACK_SIZE
	.align		4
.L_1:
        /*000c*/ 	.byte	0x04, 0x12
        /*000e*/ 	.short	(.L_3 - .L_2)
	.align		4
.L_2:
        /*0010*/ 	.word	index@(kern)
        /*0014*/ 	.word	0x00000000


	//----- nvinfo : EIATTR_FRAME_SIZE
	.align		4
.L_3:
        /*0018*/ 	.byte	0x04, 0x11
        /*001a*/ 	.short	(.L_5 - .L_4)
	.align		4
.L_4:
        /*001c*/ 	.word	index@(kern)
        /*0020*/ 	.word	0x00000000
.L_5:


//--------------------- .nv.info.kern             --------------------------
	.section	.nv.info.kern,"",@"SHT_CUDA_INFO"
	.align	4


	//----- nvinfo : EIATTR_PARAM_CBANK
	.align		4
        /*0000*/ 	.byte	0x04, 0x0a
        /*0002*/ 	.short	(.L_7 - .L_6)
	.align		4
.L_6:
        /*0004*/ 	.word	index@(kern)
        /*0008*/ 	.short	0x0160
        /*000a*/ 	.short	0x0008


	//----- nvinfo : EIATTR_CBANK_PARAM_SIZE
	.align		4
.L_7:
        /*000c*/ 	.byte	0x03, 0x19
        /*000e*/ 	.short	0x0008


	//----- nvinfo : EIATTR_KPARAM_INFO
	.align		4
        /*0010*/ 	.byte	0x04, 0x17
        /*0012*/ 	.short	(.L_9 - .L_8)
.L_8:
        /*0014*/ 	.word	0x00000000
        /*0018*/ 	.short	0x0000
        /*001a*/ 	.short	0x0000
        /*001c*/ 	.byte	0x00, 0xf0, 0x21, 0x00


	//----- nvinfo : EIATTR_MAXREG_COUNT
	.align		4
.L_9:
        /*0020*/ 	.byte	0x03, 0x1b
        /*0022*/ 	.short	0x00ff


	//----- nvinfo : EIATTR_EXIT_INSTR_OFFSETS
	.align		4
        /*0024*/ 	.byte	0x04, 0x1c
        /*0026*/ 	.short	(.L_11 - .L_10)


	//   ....[0]....
.L_10:
        /*0028*/ 	.word	0x00000050
.L_11:


//--------------------- .nv.constant0.kern        --------------------------
	.section	.nv.constant0.kern,"a",@progbits
	.align	4
.nv.constant0.kern:
	.zero		360


//--------------------- .text.kern                --------------------------
	.section	.text.kern,"ax",@progbits
	.sectioninfo	@"SHI_REGISTERS=8"
	.align	128
        .global         kern
        .type           kern,@function
        .size           kern,(.L_x_1 - kern)
        .other          kern,@"STO_CUDA_ENTRY STV_DEFAULT"
kern:
.text.kern:
[----:B------:R-:W-:Y:S05]  /*0000*/  MOV R2, 0x4 ;  /* 0x0000000400027802 */ /* 0x000fea0000000f00 */
[----:B------:R-:W-:Y:S05]  /*0010*/  LDC R1, c[0x0][R0+0x160] ;  /* 0x0000580000017b82 */ /* 0x000fea0000000800 */
[----:B------:R-:W-:Y:S02]  /*0020*/  MOV R4, c[0x0][0x160] ;  /* 0x0000580000047a02 */ /* 0x000fe40000000f00 */
[----:B------:R-:W-:Y:S05]  /*0030*/  MOV R5, c[0x0][0x164] ;  /* 0x0000590000057a02 */ /* 0x000fea0000000f00 */
[----:B------:R1:W-:Y:S02]  /*0040*/  STG.E.SYS [R4], R1 ;  /* 0x0000000104007386 */ /* 0x0003e4000010e900 */
[----:B------:R-:W-:Y:S02]  /*0050*/  EXIT ;  /* 0x000000000000794d */ /* 0x000fe40003800000 */
.L_x_0:
[----:B------:R-:W-:-:S00]  /*0060*/  BRA `(.L_x_0) ;  /* 0xfffffff000007947 */ /* 0x000fc0000383ffff */
[----:B------:R-:W-:-:S00]  /*0070*/  NOP ;  /* 0x0000000000007918 */ /* 0x000fc00000000000 */
.L_x_1:
